	.headerflags	@"EF_CUDA_TEXMODE_UNIFIED EF_CUDA_64BIT_ADDRESS EF_CUDA_ACCELERATORS EF_CUDA_SM90 EF_CUDA_VIRTUAL_SM(EF_CUDA_SM90)"
	.elftype	@"ET_EXEC"


//--------------------- .nv.info                  --------------------------
	.section	.nv.info,"",@"SHT_CUDA_INFO"
	.align	4


	//----- nvinfo : EIATTR_REGCOUNT
	.align		4
        /*0000*/ 	.byte	0x04, 0x2f
        /*0002*/ 	.short	(.L_1 - .L_0)
	.align		4
.L_0:
        /*0004*/ 	.word	index@(triton_poi_fused_mv_1)
        /*0008*/ 	.word	0x0000001c


	//----- nvinfo : EIATTR_MIN_STACK_SIZE
	.align		4
.L_1:
        /*000c*/ 	.byte	0x04, 0x12
        /*000e*/ 	.short	(.L_3 - .L_2)
	.align		4
.L_2:
        /*0010*/ 	.word	index@(triton_poi_fused_mv_1)
        /*0014*/ 	.word	0x00000000


	//----- nvinfo : EIATTR_FRAME_SIZE
	.align		4
.L_3:
        /*0018*/ 	.byte	0x04, 0x11
        /*001a*/ 	.short	(.L_5 - .L_4)
	.align		4
.L_4:
        /*001c*/ 	.word	index@(triton_poi_fused_mv_1)
        /*0020*/ 	.word	0x00000000


	//----- nvinfo : EIATTR_MIN_STACK_SIZE
	.align		4
.L_5:
        /*0024*/ 	.byte	0x04, 0x12
        /*0026*/ 	.short	(.L_7 - .L_6)
	.align		4
.L_6:
        /*0028*/ 	.word	index@(triton_poi_fused_mv_1)
        /*002c*/ 	.word	0x00000000
.L_7:


//--------------------- .nv.info.triton_poi_fused_mv_1 --------------------------
	.section	.nv.info.triton_poi_fused_mv_1,"",@"SHT_CUDA_INFO"
	.sectionflags	@""
	.align	4


	//----- nvinfo : EIATTR_CUDA_API_VERSION
	.align		4
        /*0000*/ 	.byte	0x04, 0x37
        /*0002*/ 	.short	(.L_9 - .L_8)
.L_8:
        /*0004*/ 	.word	0x0000007c


	//----- nvinfo : EIATTR_KPARAM_INFO
	.align		4
.L_9:
        /*0008*/ 	.byte	0x04, 0x17
        /*000a*/ 	.short	(.L_11 - .L_10)
.L_10:
        /*000c*/ 	.word	0x00000000
        /*0010*/ 	.short	0x0003
        /*0012*/ 	.short	0x0018
        /*0014*/ 	.byte	0x00, 0xf0, 0x11, 0x00


	//----- nvinfo : EIATTR_KPARAM_INFO
	.align		4
.L_11:
        /*0018*/ 	.byte	0x04, 0x17
        /*001a*/ 	.short	(.L_13 - .L_12)
.L_12:
        /*001c*/ 	.word	0x00000000
        /*0020*/ 	.short	0x0002
        /*0022*/ 	.short	0x0010
        /*0024*/ 	.byte	0x00, 0xf4, 0x21, 0x00


	//----- nvinfo : EIATTR_KPARAM_INFO
	.align		4
.L_13:
        /*0028*/ 	.byte	0x04, 0x17
        /*002a*/ 	.short	(.L_15 - .L_14)
.L_14:
        /*002c*/ 	.word	0x00000000
        /*0030*/ 	.short	0x0001
        /*0032*/ 	.short	0x0008
        /*0034*/ 	.byte	0x00, 0xf4, 0x21, 0x00


	//----- nvinfo : EIATTR_KPARAM_INFO
	.align		4
.L_15:
        /*0038*/ 	.byte	0x04, 0x17
        /*003a*/ 	.short	(.L_17 - .L_16)
.L_16:
        /*003c*/ 	.word	0x00000000
        /*0040*/ 	.short	0x0000
        /*0042*/ 	.short	0x0000
        /*0044*/ 	.byte	0x00, 0xf4, 0x21, 0x00


	//----- nvinfo : EIATTR_SPARSE_MMA_MASK
	.align		4
.L_17:
        /*0048*/ 	.byte	0x03, 0x50
        /*004a*/ 	.short	0x0000


	//----- nvinfo : EIATTR_MAXREG_COUNT
	.align		4
        /*004c*/ 	.byte	0x03, 0x1b
        /*004e*/ 	.short	0x00ff


	//----- nvinfo : EIATTR_EXIT_INSTR_OFFSETS
	.align		4
        /*0050*/ 	.byte	0x04, 0x1c
        /*0052*/ 	.short	(.L_19 - .L_18)


	//   ....[0]....
.L_18:
        /*0054*/ 	.word	0x000002d0


	//   ....[1]....
        /*0058*/ 	.word	0x000002f0


	//----- nvinfo : EIATTR_REQNTID
	.align		4
.L_19:
        /*005c*/ 	.byte	0x04, 0x10
        /*005e*/ 	.short	(.L_21 - .L_20)
.L_20:
        /*0060*/ 	.word	0x00000020
        /*0064*/ 	.word	0x00000001
        /*0068*/ 	.word	0x00000001


	//----- nvinfo : EIATTR_CBANK_PARAM_SIZE
	.align		4
.L_21:
        /*006c*/ 	.byte	0x03, 0x19
        /*006e*/ 	.short	0x001c


	//----- nvinfo : EIATTR_PARAM_CBANK
	.align		4
        /*0070*/ 	.byte	0x04, 0x0a
        /*0072*/ 	.short	(.L_23 - .L_22)
	.align		4
.L_22:
        /*0074*/ 	.word	index@(.nv.constant0.triton_poi_fused_mv_1)
        /*0078*/ 	.short	0x0210
        /*007a*/ 	.short	0x001c


	//----- nvinfo : EIATTR_SW_WAR
	.align		4
.L_23:
        /*007c*/ 	.byte	0x04, 0x36
        /*007e*/ 	.short	(.L_25 - .L_24)
.L_24:
        /*0080*/ 	.word	0x00000008
.L_25:


//--------------------- .nv.callgraph             --------------------------
	.section	.nv.callgraph,"",@"SHT_CUDA_CALLGRAPH"
	.align	4
	.sectionentsize	8
	.align		4
        /*0000*/ 	.word	0x00000000
	.align		4
        /*0004*/ 	.word	0xffffffff
	.align		4
        /*0008*/ 	.word	0x00000000
	.align		4
        /*000c*/ 	.word	0xfffffffe
	.align		4
        /*0010*/ 	.word	0x00000000
	.align		4
        /*0014*/ 	.word	0xfffffffd
	.align		4
        /*0018*/ 	.word	0x00000000
	.align		4
        /*001c*/ 	.word	0xfffffffc


//--------------------- .text.triton_poi_fused_mv_1 --------------------------
	.section	.text.triton_poi_fused_mv_1,"ax",@progbits
	.align	128
        .global         triton_poi_fused_mv_1
        .type           triton_poi_fused_mv_1,@function
        .size           triton_poi_fused_mv_1,(.L_x_1 - triton_poi_fused_mv_1)
        .other          triton_poi_fused_mv_1,@"STO_CUDA_ENTRY STV_DEFAULT"
triton_poi_fused_mv_1:
.text.triton_poi_fused_mv_1:
[----:B------:R-:W0:Y:S02]  /*0000*/  LDC R1, c[0x0][0x28] ;  /* 0x00000a00ff017b82 */ /* 0x000e240000000800 */
[----:B------:R-:W1:Y:S01]  /*0010*/  S2R R0, SR_TID.X ;  /* 0x0000000000007919 */ /* 0x000e620000002100 */
[----:B------:R-:W2:Y:S01]  /*0020*/  LDC.64 R10, c[0x0][0x210] ;  /* 0x00008400ff0a7b82 */ /* 0x000ea20000000a00 */
[----:B------:R-:W-:Y:S01]  /*0030*/  CS2R R16, SRZ ;  /* 0x0000000000107805 */ /* 0x000fe2000001ff00 */
[----:B------:R-:W-:Y:S01]  /*0040*/  ULDC.64 UR4, c[0x0][0x208] ;  /* 0x0000820000047ab9 */ /* 0x000fe20000000a00 */
[----:B------:R-:W3:Y:S01]  /*0050*/  S2R R13, SR_CTAID.X ;  /* 0x00000000000d7919 */ /* 0x000ee20000002500 */
[----:B------:R-:W-:-:S04]  /*0060*/  CS2R R14, SRZ ;  /* 0x00000000000e7805 */ /* 0x000fc8000001ff00 */
[----:B------:R-:W4:Y:S01]  /*0070*/  LDC.64 R4, c[0x0][0x218] ;  /* 0x00008600ff047b82 */ /* 0x000f220000000a00 */
[----:B-1----:R-:W-:Y:S01]  /*0080*/  SHF.L.U32 R0, R0, 0x1, RZ ;  /* 0x0000000100007819 */ /* 0x002fe200000006ff */
[----:B----4-:R-:W4:Y:S03]  /*0090*/  LDG.E R12, desc[UR4][R4.64+0x4] ;  /* 0x00000404040c7981 */ /* 0x010f26000c1e1900 */
[----:B------:R-:W-:Y:S02]  /*00a0*/  LOP3.LUT R0, R0, 0x3e, RZ, 0xc0, !PT ;  /* 0x0000003e00007812 */ /* 0x000fe400078ec0ff */
[----:B------:R-:W-:Y:S02]  /*00b0*/  CS2R R18, SRZ ;  /* 0x0000000000127805 */ /* 0x000fe4000001ff00 */
[----:B------:R-:W-:Y:S01]  /*00c0*/  CS2R R22, SRZ ;  /* 0x0000000000167805 */ /* 0x000fe2000001ff00 */
[----:B------:R-:W5:Y:S01]  /*00d0*/  LDG.E R20, desc[UR4][R4.64+0x8] ;  /* 0x0000080404147981 */ /* 0x000f62000c1e1900 */
[----:B---3--:R-:W-:-:S04]  /*00e0*/  LEA R13, R13, R0, 0x6 ;  /* 0x000000000d0d7211 */ /* 0x008fc800078e30ff */
[----:B------:R-:W-:Y:S02]  /*00f0*/  SHF.R.S32.HI R0, RZ, 0x1f, R13 ;  /* 0x0000001fff007819 */ /* 0x000fe4000001140d */
[----:B------:R-:W-:Y:S02]  /*0100*/  ISETP.GE.AND P0, PT, R13, 0x40, PT ;  /* 0x000000400d00780c */ /* 0x000fe40003f06270 */
[----:B------:R-:W-:-:S04]  /*0110*/  LEA.HI R0, R0, R13, RZ, 0x2 ;  /* 0x0000000d00007211 */ /* 0x000fc800078f10ff */
[C---:B------:R-:W-:Y:S02]  /*0120*/  SHF.L.U32 R2, R0.reuse, 0x2, RZ ;  /* 0x0000000200027819 */ /* 0x040fe400000006ff */
[----:B------:R-:W-:Y:S02]  /*0130*/  LOP3.LUT R0, R0, 0xfffffffc, RZ, 0xc0, !PT ;  /* 0xfffffffc00007812 */ /* 0x000fe400078ec0ff */
[----:B------:R-:W-:-:S04]  /*0140*/  LOP3.LUT R2, R2, 0xfffffff0, RZ, 0xc0, !PT ;  /* 0xfffffff002027812 */ /* 0x000fc800078ec0ff */
[----:B------:R-:W-:Y:S02]  /*0150*/  IADD3 R3, R2, R13, -R0 ;  /* 0x0000000d02037210 */ /* 0x000fe40007ffe800 */
[----:B------:R-:W3:Y:S03]  /*0160*/  LDG.E R0, desc[UR4][R4.64] ;  /* 0x0000000404007981 */ /* 0x000ee6000c1e1900 */
[----:B------:R-:W-:-:S04]  /*0170*/  VIADD R7, R3, 0x4 ;  /* 0x0000000403077836 */ /* 0x000fc80000000000 */
[----:B--2---:R-:W-:Y:S01]  /*0180*/  IMAD.WIDE R6, R7, 0x4, R10 ;  /* 0x0000000407067825 */ /* 0x004fe200078e020a */
[----:B------:R-:W-:-:S03]  /*0190*/  IADD3 R9, R3, 0x8, RZ ;  /* 0x0000000803097810 */ /* 0x000fc60007ffe0ff */
[C---:B------:R-:W-:Y:S01]  /*01a0*/  VIADD R21, R3.reuse, 0xc ;  /* 0x0000000c03157836 */ /* 0x040fe20000000000 */
[----:B------:R1:W4:Y:S01]  /*01b0*/  @!P0 LDG.E.64 R16, desc[UR4][R6.64] ;  /* 0x0000000406108981 */ /* 0x000322000c1e1b00 */
[----:B------:R-:W-:-:S04]  /*01c0*/  IMAD.WIDE R2, R3, 0x4, R10 ;  /* 0x0000000403027825 */ /* 0x000fc800078e020a */
[--C-:B------:R-:W-:Y:S01]  /*01d0*/  IMAD.WIDE R8, R9, 0x4, R10.reuse ;  /* 0x0000000409087825 */ /* 0x100fe200078e020a */
[----:B------:R2:W3:Y:S03]  /*01e0*/  @!P0 LDG.E.64 R14, desc[UR4][R2.64] ;  /* 0x00000004020e8981 */ /* 0x0004e6000c1e1b00 */
[----:B------:R-:W-:Y:S01]  /*01f0*/  IMAD.WIDE R10, R21, 0x4, R10 ;  /* 0x00000004150a7825 */ /* 0x000fe200078e020a */
[----:B------:R-:W5:Y:S01]  /*0200*/  @!P0 LDG.E.64 R18, desc[UR4][R8.64] ;  /* 0x0000000408128981 */ /* 0x000f62000c1e1b00 */
[----:B-1----:R-:W2:Y:S03]  /*0210*/  LDC.64 R6, c[0x0][0x220] ;  /* 0x00008800ff067b82 */ /* 0x002ea60000000a00 */
[----:B------:R-:W5:Y:S04]  /*0220*/  LDG.E R21, desc[UR4][R4.64+0xc] ;  /* 0x00000c0404157981 */ /* 0x000f68000c1e1900 */
[----:B------:R-:W5:Y:S01]  /*0230*/  @!P0 LDG.E.64 R22, desc[UR4][R10.64] ;  /* 0x000000040a168981 */ /* 0x000f62000c1e1b00 */
[----:B--2---:R-:W-:-:S04]  /*0240*/  IMAD.WIDE R2, R13, 0x4, R6 ;  /* 0x000000040d027825 */ /* 0x004fc800078e0206 */
[C---:B----4-:R-:W-:Y:S01]  /*0250*/  FMUL R25, R12.reuse, R16 ;  /* 0x000000100c197220 */ /* 0x050fe20000400000 */
[----:B------:R-:W-:-:S03]  /*0260*/  FMUL R12, R12, R17 ;  /* 0x000000110c0c7220 */ /* 0x000fc60000400000 */
[C---:B---3--:R-:W-:Y:S01]  /*0270*/  FFMA R25, R0.reuse, R14, R25 ;  /* 0x0000000e00197223 */ /* 0x048fe20000000019 */
[----:B------:R-:W-:-:S03]  /*0280*/  FFMA R12, R0, R15, R12 ;  /* 0x0000000f000c7223 */ /* 0x000fc6000000000c */
[C---:B-----5:R-:W-:Y:S01]  /*0290*/  FFMA R18, R20.reuse, R18, R25 ;  /* 0x0000001214127223 */ /* 0x060fe20000000019 */
[----:B------:R-:W-:-:S03]  /*02a0*/  FFMA R12, R20, R19, R12 ;  /* 0x00000013140c7223 */ /* 0x000fc6000000000c */
[C---:B------:R-:W-:Y:S01]  /*02b0*/  FFMA R22, R21.reuse, R22, R18 ;  /* 0x0000001615167223 */ /* 0x040fe20000000012 */
[----:B------:R-:W-:Y:S01]  /*02c0*/  FFMA R23, R21, R23, R12 ;  /* 0x0000001715177223 */ /* 0x000fe2000000000c */
[----:B------:R-:W-:Y:S06]  /*02d0*/  @P0 EXIT ;  /* 0x000000000000094d */ /* 0x000fec0003800000 */
[----:B------:R-:W-:Y:S01]  /*02e0*/  STG.E.64 desc[UR4][R2.64], R22 ;  /* 0x0000001602007986 */ /* 0x000fe2000c101b04 */
[----:B------:R-:W-:Y:S05]  /*02f0*/  EXIT ;  /* 0x000000000000794d */ /* 0x000fea0003800000 */
.L_x_0:
[----:B------:R-:W-:-:S00]  /*0300*/  BRA `(.L_x_0) ;  /* 0xfffffffc00fc7947 */ /* 0x000fc0000383ffff */
[----:B------:R-:W-:-:S00]  /*0310*/  NOP ;  /* 0x0000000000007918 */ /* 0x000fc00000000000 */
        /* <DEDUP_REMOVED lines=14> */
.L_x_1:


//--------------------- .nv.constant0.triton_poi_fused_mv_1 --------------------------
	.section	.nv.constant0.triton_poi_fused_mv_1,"a",@progbits
	.sectionflags	@""
	.align	4
.nv.constant0.triton_poi_fused_mv_1:
	.zero		556
